//
// Generated by NVIDIA NVVM Compiler
//
// Compiler Build ID: CL-36424714
// Cuda compilation tools, release 13.0, V13.0.88
// Based on NVVM 20.0.0
//

.version 9.0
.target sm_100
.address_size 64

	// .globl	_Z19cuda_conv_1d_kernelPfS_PKf
// _ZZ19cuda_conv_1d_kernelPfS_PKfE2Ns has been demoted

.visible .entry _Z19cuda_conv_1d_kernelPfS_PKf(
	.param .u64 .ptr .align 1 _Z19cuda_conv_1d_kernelPfS_PKf_param_0,
	.param .u64 .ptr .align 1 _Z19cuda_conv_1d_kernelPfS_PKf_param_1,
	.param .u64 .ptr .align 1 _Z19cuda_conv_1d_kernelPfS_PKf_param_2
)
{
	.reg .pred 	%p<4>;
	.reg .b32 	%r<9>;
	.reg .b32 	%f<23>;
	.reg .b64 	%rd<11>;
	// demoted variable
	.shared .align 4 .b8 _ZZ19cuda_conv_1d_kernelPfS_PKfE2Ns[4096];
	ld.param.u64 	%rd1, [_Z19cuda_conv_1d_kernelPfS_PKf_param_0];
	ld.param.u64 	%rd2, [_Z19cuda_conv_1d_kernelPfS_PKf_param_1];
	ld.param.u64 	%rd3, [_Z19cuda_conv_1d_kernelPfS_PKf_param_2];
	mov.u32 	%r5, %ctaid.x;
	mov.u32 	%r1, %tid.x;
	mad.lo.s32 	%r2, %r5, 1018, %r1;
	add.s32 	%r3, %r2, -3;
	setp.gt.u32 	%p1, %r3, 9999999;
	shl.b32 	%r6, %r1, 2;
	mov.u32 	%r7, _ZZ19cuda_conv_1d_kernelPfS_PKfE2Ns;
	add.s32 	%r4, %r7, %r6;
	@%p1 bra 	$L__BB0_2;
	cvta.to.global.u64 	%rd4, %rd2;
	mul.wide.u32 	%rd5, %r3, 4;
	add.s64 	%rd6, %rd4, %rd5;
	ld.global.f32 	%f2, [%rd6];
	st.shared.f32 	[%r4], %f2;
	bra.uni 	$L__BB0_3;
$L__BB0_2:
	mov.b32 	%r8, 0;
	st.shared.u32 	[%r4], %r8;
$L__BB0_3:
	bar.sync 	0;
	setp.gt.u32 	%p2, %r1, 1017;
	@%p2 bra 	$L__BB0_6;
	cvta.to.global.u64 	%rd7, %rd3;
	ld.shared.f32 	%f3, [%r4];
	ld.global.nc.f32 	%f4, [%rd7];
	fma.rn.f32 	%f5, %f3, %f4, 0f00000000;
	ld.shared.f32 	%f6, [%r4+4];
	ld.global.nc.f32 	%f7, [%rd7+4];
	fma.rn.f32 	%f8, %f6, %f7, %f5;
	ld.shared.f32 	%f9, [%r4+8];
	ld.global.nc.f32 	%f10, [%rd7+8];
	fma.rn.f32 	%f11, %f9, %f10, %f8;
	ld.shared.f32 	%f12, [%r4+12];
	ld.global.nc.f32 	%f13, [%rd7+12];
	fma.rn.f32 	%f14, %f12, %f13, %f11;
	ld.shared.f32 	%f15, [%r4+16];
	ld.global.nc.f32 	%f16, [%rd7+16];
	fma.rn.f32 	%f17, %f15, %f16, %f14;
	ld.shared.f32 	%f18, [%r4+20];
	ld.global.nc.f32 	%f19, [%rd7+20];
	fma.rn.f32 	%f20, %f18, %f19, %f17;
	ld.shared.f32 	%f21, [%r4+24];
	ld.global.nc.f32 	%f22, [%rd7+24];
	fma.rn.f32 	%f1, %f21, %f22, %f20;
	setp.gt.s32 	%p3, %r2, 9999999;
	@%p3 bra 	$L__BB0_6;
	cvta.to.global.u64 	%rd8, %rd1;
	mul.wide.s32 	%rd9, %r2, 4;
	add.s64 	%rd10, %rd8, %rd9;
	st.global.f32 	[%rd10], %f1;
$L__BB0_6:
	ret;

}


// ===== COMPILED SASS (sm_100) =====

	.target	sm_100

	.elftype	@"ET_EXEC"


//--------------------- .note.nv.tkinfo           --------------------------
	.section	.note.nv.tkinfo,"",@"SHT_NOTE"
	.sectionflags	@"SHF_NOTE_NV_TKINFO"
	.tkinfo
        /*0018*/ 	.word	0x00000002
        /*0030*/ 	.string	""
        /*0030*/ 	.string	"ptxas"
        /*0030*/ 	.string	"Cuda compilation tools, release 13.0, V13.0.88"
        /*0030*/ 	.string	"Build cuda_13.0.r13.0/compiler.36424714_0"
        /*0030*/ 	.string	"-arch sm_100 -m 64 "



//--------------------- .note.nv.cuinfo           --------------------------
	.section	.note.nv.cuinfo,"",@"SHT_NOTE"
	.sectionflags	@"SHF_NOTE_NV_CUINFO"
        /*0018*/ 	.short	0x0002
        /*001a*/ 	.short	0x0064
        /*001c*/ 	.short	0x0082
	.zero		2


//--------------------- .nv.info                  --------------------------
	.section	.nv.info,"",@"SHT_CUDA_INFO"
	.align	4


	//----- nvinfo : EIATTR_REGCOUNT
	.align		4
        /*0000*/ 	.byte	0x04, 0x2f
        /*0002*/ 	.short	(.L_1 - .L_0)
	.align		4
.L_0:
        /*0004*/ 	.word	index@(_Z19cuda_conv_1d_kernelPfS_PKf)
        /*0008*/ 	.word	0x00000016


	//----- nvinfo : EIATTR_FRAME_SIZE
	.align		4
.L_1:
        /*000c*/ 	.byte	0x04, 0x11
        /*000e*/ 	.short	(.L_3 - .L_2)
	.align		4
.L_2:
        /*0010*/ 	.word	index@(_Z19cuda_conv_1d_kernelPfS_PKf)
        /*0014*/ 	.word	0x00000000


	//----- nvinfo : EIATTR_MIN_STACK_SIZE
	.align		4
.L_3:
        /*0018*/ 	.byte	0x04, 0x12
        /*001a*/ 	.short	(.L_5 - .L_4)
	.align		4
.L_4:
        /*001c*/ 	.word	index@(_Z19cuda_conv_1d_kernelPfS_PKf)
        /*0020*/ 	.word	0x00000000
.L_5:


//--------------------- .nv.compat                --------------------------
	.section	.nv.compat,"",@"SHT_CUDA_COMPAT_INFO"
	.align	4
        /*0000*/ 	.byte	0x02, 0x09, 0x00, 0x00, 0x02, 0x02, 0x01, 0x00, 0x02, 0x05, 0x05, 0x00, 0x03, 0x07, 0x01, 0x01
        /*0010*/ 	.byte	0x02, 0x03, 0x00, 0x00, 0x02, 0x06, 0x01, 0x00, 0x04, 0x0b, 0x08, 0x00, 0x09, 0x00, 0x00, 0x00
        /*0020*/ 	.byte	0x00, 0x00, 0x00, 0x00


//--------------------- .nv.info._Z19cuda_conv_1d_kernelPfS_PKf --------------------------
	.section	.nv.info._Z19cuda_conv_1d_kernelPfS_PKf,"",@"SHT_CUDA_INFO"
	.sectionflags	@""
	.align	4


	//----- nvinfo : EIATTR_CUDA_API_VERSION
	.align		4
        /*0000*/ 	.byte	0x04, 0x37
        /*0002*/ 	.short	(.L_7 - .L_6)
.L_6:
        /*0004*/ 	.word	0x00000082


	//----- nvinfo : EIATTR_KPARAM_INFO
	.align		4
.L_7:
        /*0008*/ 	.byte	0x04, 0x17
        /*000a*/ 	.short	(.L_9 - .L_8)
.L_8:
        /*000c*/ 	.word	0x00000000
        /*0010*/ 	.short	0x0002
        /*0012*/ 	.short	0x0010
        /*0014*/ 	.byte	0x00, 0xf5, 0x21, 0x00


	//----- nvinfo : EIATTR_KPARAM_INFO
	.align		4
.L_9:
        /*0018*/ 	.byte	0x04, 0x17
        /*001a*/ 	.short	(.L_11 - .L_10)
.L_10:
        /*001c*/ 	.word	0x00000000
        /*0020*/ 	.short	0x0001
        /*0022*/ 	.short	0x0008
        /*0024*/ 	.byte	0x00, 0xf5, 0x21, 0x00


	//----- nvinfo : EIATTR_KPARAM_INFO
	.align		4
.L_11:
        /*0028*/ 	.byte	0x04, 0x17
        /*002a*/ 	.short	(.L_13 - .L_12)
.L_12:
        /*002c*/ 	.word	0x00000000
        /*0030*/ 	.short	0x0000
        /*0032*/ 	.short	0x0000
        /*0034*/ 	.byte	0x00, 0xf5, 0x21, 0x00


	//----- nvinfo : EIATTR_SPARSE_MMA_MASK
	.align		4
.L_13:
        /*0038*/ 	.byte	0x03, 0x50
        /*003a*/ 	.short	0x0000


	//----- nvinfo : EIATTR_MAXREG_COUNT
	.align		4
        /*003c*/ 	.byte	0x03, 0x1b
        /*003e*/ 	.short	0x00ff


	//----- nvinfo : EIATTR_NUM_BARRIERS
	.align		4
        /*0040*/ 	.byte	0x02, 0x4c
        /*0042*/ 	.byte	0x01
	.zero		1


	//----- nvinfo : EIATTR_MERCURY_ISA_VERSION
	.align		4
        /*0044*/ 	.byte	0x03, 0x5f
        /*0046*/ 	.short	0x0101


	//----- nvinfo : EIATTR_VRC_CTA_INIT_COUNT
	.align		4
        /*0048*/ 	.byte	0x02, 0x4a
	.zero		1
	.zero		1


	//----- nvinfo : EIATTR_EXIT_INSTR_OFFSETS
	.align		4
        /*004c*/ 	.byte	0x04, 0x1c
        /*004e*/ 	.short	(.L_15 - .L_14)


	//   ....[0]....
.L_14:
        /*0050*/ 	.word	0x00000120


	//   ....[1]....
        /*0054*/ 	.word	0x00000230


	//   ....[2]....
        /*0058*/ 	.word	0x000002e0


	//----- nvinfo : EIATTR_CBANK_PARAM_SIZE
	.align		4
.L_15:
        /*005c*/ 	.byte	0x03, 0x19
        /*005e*/ 	.short	0x0018


	//----- nvinfo : EIATTR_PARAM_CBANK
	.align		4
        /*0060*/ 	.byte	0x04, 0x0a
        /*0062*/ 	.short	(.L_17 - .L_16)
	.align		4
.L_16:
        /*0064*/ 	.word	index@(.nv.constant0._Z19cuda_conv_1d_kernelPfS_PKf)
        /*0068*/ 	.short	0x0380
        /*006a*/ 	.short	0x0018


	//----- nvinfo : EIATTR_SW_WAR
	.align		4
.L_17:
        /*006c*/ 	.byte	0x04, 0x36
        /*006e*/ 	.short	(.L_19 - .L_18)
.L_18:
        /*0070*/ 	.word	0x00000008
.L_19:


//--------------------- .nv.callgraph             --------------------------
	.section	.nv.callgraph,"",@"SHT_CUDA_CALLGRAPH"
	.align	4
	.sectionentsize	8
	.align		4
        /*0000*/ 	.word	0x00000000
	.align		4
        /*0004*/ 	.word	0xffffffff
	.align		4
        /*0008*/ 	.word	0x00000000
	.align		4
        /*000c*/ 	.word	0xfffffffe
	.align		4
        /*0010*/ 	.word	0x00000000
	.align		4
        /*0014*/ 	.word	0xfffffffd
	.align		4
        /*0018*/ 	.word	0x00000000
	.align		4
        /*001c*/ 	.word	0xfffffffc


//--------------------- .text._Z19cuda_conv_1d_kernelPfS_PKf --------------------------
	.section	.text._Z19cuda_conv_1d_kernelPfS_PKf,"ax",@progbits
	.align	128
        .global         _Z19cuda_conv_1d_kernelPfS_PKf
        .type           _Z19cuda_conv_1d_kernelPfS_PKf,@function
        .size           _Z19cuda_conv_1d_kernelPfS_PKf,(.L_x_1 - _Z19cuda_conv_1d_kernelPfS_PKf)
        .other          _Z19cuda_conv_1d_kernelPfS_PKf,@"STO_CUDA_ENTRY STV_DEFAULT"
_Z19cuda_conv_1d_kernelPfS_PKf:
.text._Z19cuda_conv_1d_kernelPfS_PKf:
[----:B------:R-:W-:Y:S01]  /*0000*/  LDC R1, c[0x0][0x37c] ;  /* 0x0000df00ff017b82 */ /* 0x000fe20000000800 */
[----:B------:R-:W0:Y:S01]  /*0010*/  S2R R5, SR_CTAID.X ;  /* 0x0000000000057919 */ /* 0x000e220000002500 */
[----:B------:R-:W1:Y:S01]  /*0020*/  LDCU.64 UR6, c[0x0][0x358] ;  /* 0x00006b00ff0677ac */ /* 0x000e620008000a00 */
[----:B------:R-:W0:Y:S02]  /*0030*/  S2R R4, SR_TID.X ;  /* 0x0000000000047919 */ /* 0x000e240000002100 */
[----:B0-----:R-:W-:-:S05]  /*0040*/  IMAD R5, R5, 0x3fa, R4 ;  /* 0x000003fa05057824 */ /* 0x001fca00078e0204 */
[----:B------:R-:W-:-:S04]  /*0050*/  IADD3 R7, PT, PT, R5, -0x3, RZ ;  /* 0xfffffffd05077810 */ /* 0x000fc80007ffe0ff */
[----:B------:R-:W-:-:S13]  /*0060*/  ISETP.GT.U32.AND P0, PT, R7, 0x98967f, PT ;  /* 0x0098967f0700780c */ /* 0x000fda0003f04070 */
[----:B------:R-:W0:Y:S02]  /*0070*/  @!P0 LDC.64 R2, c[0x0][0x388] ;  /* 0x0000e200ff028b82 */ /* 0x000e240000000a00 */
[----:B0-----:R-:W-:-:S06]  /*0080*/  @!P0 IMAD.WIDE.U32 R2, R7, 0x4, R2 ;  /* 0x0000000407028825 */ /* 0x001fcc00078e0002 */
[----:B-1----:R-:W2:Y:S01]  /*0090*/  @!P0 LDG.E R3, desc[UR6][R2.64] ;  /* 0x0000000602038981 */ /* 0x002ea2000c1e1900 */
[----:B------:R-:W0:Y:S01]  /*00a0*/  S2UR UR5, SR_CgaCtaId ;  /* 0x00000000000579c3 */ /* 0x000e220000008800 */
[----:B------:R-:W-:Y:S01]  /*00b0*/  UMOV UR4, 0x400 ;  /* 0x0000040000047882 */ /* 0x000fe20000000000 */
[----:B------:R-:W-:Y:S01]  /*00c0*/  ISETP.GT.U32.AND P1, PT, R4, 0x3f9, PT ;  /* 0x000003f90400780c */ /* 0x000fe20003f24070 */
[----:B0-----:R-:W-:-:S06]  /*00d0*/  ULEA UR4, UR5, UR4, 0x18 ;  /* 0x0000000405047291 */ /* 0x001fcc000f8ec0ff */
[----:B------:R-:W-:-:S05]  /*00e0*/  LEA R4, R4, UR4, 0x2 ;  /* 0x0000000404047c11 */ /* 0x000fca000f8e10ff */
[----:B--2---:R0:W-:Y:S04]  /*00f0*/  @!P0 STS [R4], R3 ;  /* 0x0000000304008388 */ /* 0x0041e80000000800 */
[----:B------:R0:W-:Y:S01]  /*0100*/  @P0 STS [R4], RZ ;  /* 0x000000ff04000388 */ /* 0x0001e20000000800 */
[----:B------:R-:W-:Y:S06]  /*0110*/  BAR.SYNC.DEFER_BLOCKING 0x0 ;  /* 0x0000000000007b1d */ /* 0x000fec0000010000 */
[----:B------:R-:W-:Y:S05]  /*0120*/  @P1 EXIT ;  /* 0x000000000000194d */ /* 0x000fea0003800000 */
[----:B0-----:R-:W0:Y:S01]  /*0130*/  LDC.64 R2, c[0x0][0x390] ;  /* 0x0000e400ff027b82 */ /* 0x001e220000000a00 */
[----:B------:R1:W2:Y:S04]  /*0140*/  LDS R0, [R4] ;  /* 0x0000000004007984 */ /* 0x0002a80000000800 */
[----:B------:R1:W3:Y:S04]  /*0150*/  LDS R9, [R4+0x4] ;  /* 0x0000040004097984 */ /* 0x0002e80000000800 */
[----:B------:R1:W4:Y:S04]  /*0160*/  LDS R11, [R4+0x8] ;  /* 0x00000800040b7984 */ /* 0x0003280000000800 */
[----:B------:R1:W1:Y:S04]  /*0170*/  LDS R13, [R4+0xc] ;  /* 0x00000c00040d7984 */ /* 0x0002680000000800 */
[----:B------:R0:W1:Y:S04]  /*0180*/  LDS R15, [R4+0x10] ;  /* 0x00001000040f7984 */ /* 0x0000680000000800 */
[----:B------:R0:W1:Y:S04]  /*0190*/  LDS R17, [R4+0x14] ;  /* 0x0000140004117984 */ /* 0x0000680000000800 */
[----:B0-----:R0:W5:Y:S04]  /*01a0*/  LDG.E.CONSTANT R7, desc[UR6][R2.64] ;  /* 0x0000000602077981 */ /* 0x001168000c1e9900 */
[----:B------:R0:W5:Y:S04]  /*01b0*/  LDG.E.CONSTANT R6, desc[UR6][R2.64+0x4] ;  /* 0x0000040602067981 */ /* 0x000168000c1e9900 */
[----:B------:R0:W5:Y:S04]  /*01c0*/  LDG.E.CONSTANT R8, desc[UR6][R2.64+0x8] ;  /* 0x0000080602087981 */ /* 0x000168000c1e9900 */
[----:B------:R0:W5:Y:S04]  /*01d0*/  LDG.E.CONSTANT R10, desc[UR6][R2.64+0xc] ;  /* 0x00000c06020a7981 */ /* 0x000168000c1e9900 */
[----:B------:R0:W5:Y:S04]  /*01e0*/  LDG.E.CONSTANT R12, desc[UR6][R2.64+0x10] ;  /* 0x00001006020c7981 */ /* 0x000168000c1e9900 */
[----:B------:R0:W5:Y:S04]  /*01f0*/  LDG.E.CONSTANT R14, desc[UR6][R2.64+0x14] ;  /* 0x00001406020e7981 */ /* 0x000168000c1e9900 */
[----:B------:R0:W5:Y:S01]  /*0200*/  LDG.E.CONSTANT R16, desc[UR6][R2.64+0x18] ;  /* 0x0000180602107981 */ /* 0x000162000c1e9900 */
[----:B------:R-:W-:-:S03]  /*0210*/  ISETP.GT.AND P0, PT, R5, 0x98967f, PT ;  /* 0x0098967f0500780c */ /* 0x000fc60003f04270 */
[----:B------:R0:W0:Y:S10]  /*0220*/  LDS R19, [R4+0x18] ;  /* 0x0000180004137984 */ /* 0x0000340000000800 */
[----:B-1234-:R-:W-:Y:S05]  /*0230*/  @P0 EXIT ;  /* 0x000000000000094d */ /* 0x01efea0003800000 */
[----:B0-----:R-:W0:Y:S01]  /*0240*/  LDC.64 R2, c[0x0][0x380] ;  /* 0x0000e000ff027b82 */ /* 0x001e220000000a00 */
[----:B-----5:R-:W-:-:S04]  /*0250*/  FFMA R0, R0, R7, RZ ;  /* 0x0000000700007223 */ /* 0x020fc800000000ff */
[----:B------:R-:W-:-:S04]  /*0260*/  FFMA R0, R9, R6, R0 ;  /* 0x0000000609007223 */ /* 0x000fc80000000000 */
[----:B------:R-:W-:-:S04]  /*0270*/  FFMA R0, R11, R8, R0 ;  /* 0x000000080b007223 */ /* 0x000fc80000000000 */
[----:B------:R-:W-:-:S04]  /*0280*/  FFMA R0, R13, R10, R0 ;  /* 0x0000000a0d007223 */ /* 0x000fc80000000000 */
[----:B------:R-:W-:-:S04]  /*0290*/  FFMA R0, R15, R12, R0 ;  /* 0x0000000c0f007223 */ /* 0x000fc80000000000 */
[----:B------:R-:W-:Y:S01]  /*02a0*/  FFMA R0, R17, R14, R0 ;  /* 0x0000000e11007223 */ /* 0x000fe20000000000 */
[----:B0-----:R-:W-:-:S04]  /*02b0*/  IMAD.WIDE R2, R5, 0x4, R2 ;  /* 0x0000000405027825 */ /* 0x001fc800078e0202 */
[----:B------:R-:W-:-:S05]  /*02c0*/  FFMA R19, R19, R16, R0 ;  /* 0x0000001013137223 */ /* 0x000fca0000000000 */
[----:B------:R-:W-:Y:S01]  /*02d0*/  STG.E desc[UR6][R2.64], R19 ;  /* 0x0000001302007986 */ /* 0x000fe2000c101906 */
[----:B------:R-:W-:Y:S05]  /*02e0*/  EXIT ;  /* 0x000000000000794d */ /* 0x000fea0003800000 */
.L_x_0:
[----:B------:R-:W-:-:S00]  /*02f0*/  BRA `(.L_x_0) ;  /* 0xfffffffc00fc7947 */ /* 0x000fc0000383ffff */
[----:B------:R-:W-:-:S00]  /*0300*/  NOP ;  /* 0x0000000000007918 */ /* 0x000fc00000000000 */
[----:B------:R-:W-:-:S00]  /*0310*/  NOP ;  /* 0x0000000000007918 */ /* 0x000fc00000000000 */
[----:B------:R-:W-:-:S00]  /*0320*/  NOP ;  /* 0x0000000000007918 */ /* 0x000fc00000000000 */
[----:B------:R-:W-:-:S00]  /*0330*/  NOP ;  /* 0x0000000000007918 */ /* 0x000fc00000000000 */
[----:B------:R-:W-:-:S00]  /*0340*/  NOP ;  /* 0x0000000000007918 */ /* 0x000fc00000000000 */
[----:B------:R-:W-:-:S00]  /*0350*/  NOP ;  /* 0x0000000000007918 */ /* 0x000fc00000000000 */
[----:B------:R-:W-:-:S00]  /*0360*/  NOP ;  /* 0x0000000000007918 */ /* 0x000fc00000000000 */
[----:B------:R-:W-:-:S00]  /*0370*/  NOP ;  /* 0x0000000000007918 */ /* 0x000fc00000000000 */
.L_x_1:


//--------------------- .nv.shared._Z19cuda_conv_1d_kernelPfS_PKf --------------------------
	.section	.nv.shared._Z19cuda_conv_1d_kernelPfS_PKf,"aw",@nobits
	.sectionflags	@""
	.align	4
.nv.shared._Z19cuda_conv_1d_kernelPfS_PKf:
	.zero		5120


//--------------------- .nv.shared.reserved.0     --------------------------
	.section	.nv.shared.reserved.0,"aw",@nobits
	.weak		__nv_reservedSMEM_offset_0_alias
	.size		__nv_reservedSMEM_offset_0_alias, 0, 64
	.other		__nv_reservedSMEM_offset_0_alias,@"STO_CUDA_RESERVED_SHARED STV_DEFAULT"
__nv_reservedSMEM_offset_0_alias:
	.zero		0
	.zero		64


//--------------------- .nv.constant0._Z19cuda_conv_1d_kernelPfS_PKf --------------------------
	.section	.nv.constant0._Z19cuda_conv_1d_kernelPfS_PKf,"a",@progbits
	.sectionflags	@""
	.align	4
.nv.constant0._Z19cuda_conv_1d_kernelPfS_PKf:
	.zero		920


//--------------------- SYMBOLS --------------------------

	.type		.nv.reservedSmem.offset0,@object
	.size		.nv.reservedSmem.offset0,0x4
	.type		.nv.reservedSmem.cap,@object
	.size		.nv.reservedSmem.cap,0x4
